	.headerflags	@"EF_CUDA_TEXMODE_UNIFIED EF_CUDA_64BIT_ADDRESS EF_CUDA_ACCELERATORS EF_CUDA_SM90 EF_CUDA_VIRTUAL_SM(EF_CUDA_SM90)"
	.elftype	@"ET_EXEC"


//--------------------- .nv.info                  --------------------------
	.section	.nv.info,"",@"SHT_CUDA_INFO"
	.align	4


	//----- nvinfo : EIATTR_REGCOUNT
	.align		4
        /*0000*/ 	.byte	0x04, 0x2f
        /*0002*/ 	.short	(.L_1 - .L_0)
	.align		4
.L_0:
        /*0004*/ 	.word	index@(triton_poi_fused_clone_4)
        /*0008*/ 	.word	0x00000012


	//----- nvinfo : EIATTR_MIN_STACK_SIZE
	.align		4
.L_1:
        /*000c*/ 	.byte	0x04, 0x12
        /*000e*/ 	.short	(.L_3 - .L_2)
	.align		4
.L_2:
        /*0010*/ 	.word	index@(triton_poi_fused_clone_4)
        /*0014*/ 	.word	0x00000000


	//----- nvinfo : EIATTR_FRAME_SIZE
	.align		4
.L_3:
        /*0018*/ 	.byte	0x04, 0x11
        /*001a*/ 	.short	(.L_5 - .L_4)
	.align		4
.L_4:
        /*001c*/ 	.word	index@(triton_poi_fused_clone_4)
        /*0020*/ 	.word	0x00000000


	//----- nvinfo : EIATTR_MIN_STACK_SIZE
	.align		4
.L_5:
        /*0024*/ 	.byte	0x04, 0x12
        /*0026*/ 	.short	(.L_7 - .L_6)
	.align		4
.L_6:
        /*0028*/ 	.word	index@(triton_poi_fused_clone_4)
        /*002c*/ 	.word	0x00000000
.L_7:


//--------------------- .nv.info.triton_poi_fused_clone_4 --------------------------
	.section	.nv.info.triton_poi_fused_clone_4,"",@"SHT_CUDA_INFO"
	.sectionflags	@""
	.align	4


	//----- nvinfo : EIATTR_CUDA_API_VERSION
	.align		4
        /*0000*/ 	.byte	0x04, 0x37
        /*0002*/ 	.short	(.L_9 - .L_8)
.L_8:
        /*0004*/ 	.word	0x0000007c


	//----- nvinfo : EIATTR_KPARAM_INFO
	.align		4
.L_9:
        /*0008*/ 	.byte	0x04, 0x17
        /*000a*/ 	.short	(.L_11 - .L_10)
.L_10:
        /*000c*/ 	.word	0x00000000
        /*0010*/ 	.short	0x0004
        /*0012*/ 	.short	0x001c
        /*0014*/ 	.byte	0x00, 0xf0, 0x11, 0x00


	//----- nvinfo : EIATTR_KPARAM_INFO
	.align		4
.L_11:
        /*0018*/ 	.byte	0x04, 0x17
        /*001a*/ 	.short	(.L_13 - .L_12)
.L_12:
        /*001c*/ 	.word	0x00000000
        /*0020*/ 	.short	0x0003
        /*0022*/ 	.short	0x0018
        /*0024*/ 	.byte	0x00, 0xf0, 0x11, 0x00


	//----- nvinfo : EIATTR_KPARAM_INFO
	.align		4
.L_13:
        /*0028*/ 	.byte	0x04, 0x17
        /*002a*/ 	.short	(.L_15 - .L_14)
.L_14:
        /*002c*/ 	.word	0x00000000
        /*0030*/ 	.short	0x0002
        /*0032*/ 	.short	0x0010
        /*0034*/ 	.byte	0x00, 0xf4, 0x21, 0x00


	//----- nvinfo : EIATTR_KPARAM_INFO
	.align		4
.L_15:
        /*0038*/ 	.byte	0x04, 0x17
        /*003a*/ 	.short	(.L_17 - .L_16)
.L_16:
        /*003c*/ 	.word	0x00000000
        /*0040*/ 	.short	0x0001
        /*0042*/ 	.short	0x0008
        /*0044*/ 	.byte	0x00, 0xf4, 0x21, 0x00


	//----- nvinfo : EIATTR_KPARAM_INFO
	.align		4
.L_17:
        /*0048*/ 	.byte	0x04, 0x17
        /*004a*/ 	.short	(.L_19 - .L_18)
.L_18:
        /*004c*/ 	.word	0x00000000
        /*0050*/ 	.short	0x0000
        /*0052*/ 	.short	0x0000
        /*0054*/ 	.byte	0x00, 0xf4, 0x21, 0x00


	//----- nvinfo : EIATTR_SPARSE_MMA_MASK
	.align		4
.L_19:
        /*0058*/ 	.byte	0x03, 0x50
        /*005a*/ 	.short	0x0000


	//----- nvinfo : EIATTR_MAXREG_COUNT
	.align		4
        /*005c*/ 	.byte	0x03, 0x1b
        /*005e*/ 	.short	0x00ff


	//----- nvinfo : EIATTR_EXIT_INSTR_OFFSETS
	.align		4
        /*0060*/ 	.byte	0x04, 0x1c
        /*0062*/ 	.short	(.L_21 - .L_20)


	//   ....[0]....
.L_20:
        /*0064*/ 	.word	0x00000380


	//   ....[1]....
        /*0068*/ 	.word	0x000003f0


	//----- nvinfo : EIATTR_REQNTID
	.align		4
.L_21:
        /*006c*/ 	.byte	0x04, 0x10
        /*006e*/ 	.short	(.L_23 - .L_22)
.L_22:
        /*0070*/ 	.word	0x00000080
        /*0074*/ 	.word	0x00000001
        /*0078*/ 	.word	0x00000001


	//----- nvinfo : EIATTR_CBANK_PARAM_SIZE
	.align		4
.L_23:
        /*007c*/ 	.byte	0x03, 0x19
        /*007e*/ 	.short	0x0020


	//----- nvinfo : EIATTR_PARAM_CBANK
	.align		4
        /*0080*/ 	.byte	0x04, 0x0a
        /*0082*/ 	.short	(.L_25 - .L_24)
	.align		4
.L_24:
        /*0084*/ 	.word	index@(.nv.constant0.triton_poi_fused_clone_4)
        /*0088*/ 	.short	0x0210
        /*008a*/ 	.short	0x0020


	//----- nvinfo : EIATTR_SW_WAR
	.align		4
.L_25:
        /*008c*/ 	.byte	0x04, 0x36
        /*008e*/ 	.short	(.L_27 - .L_26)
.L_26:
        /*0090*/ 	.word	0x00000008
.L_27:


//--------------------- .nv.callgraph             --------------------------
	.section	.nv.callgraph,"",@"SHT_CUDA_CALLGRAPH"
	.align	4
	.sectionentsize	8
	.align		4
        /*0000*/ 	.word	0x00000000
	.align		4
        /*0004*/ 	.word	0xffffffff
	.align		4
        /*0008*/ 	.word	0x00000000
	.align		4
        /*000c*/ 	.word	0xfffffffe
	.align		4
        /*0010*/ 	.word	0x00000000
	.align		4
        /*0014*/ 	.word	0xfffffffd
	.align		4
        /*0018*/ 	.word	0x00000000
	.align		4
        /*001c*/ 	.word	0xfffffffc


//--------------------- .text.triton_poi_fused_clone_4 --------------------------
	.section	.text.triton_poi_fused_clone_4,"ax",@progbits
	.sectionflags	@"SHF_BARRIERS=1"
	.align	128
        .global         triton_poi_fused_clone_4
        .type           triton_poi_fused_clone_4,@function
        .size           triton_poi_fused_clone_4,(.L_x_1 - triton_poi_fused_clone_4)
        .other          triton_poi_fused_clone_4,@"STO_CUDA_ENTRY STV_DEFAULT"
triton_poi_fused_clone_4:
.text.triton_poi_fused_clone_4:
[----:B------:R-:W0:Y:S02]  /*0000*/  LDC R1, c[0x0][0x28] ;  /* 0x00000a00ff017b82 */ /* 0x000e240000000800 */
[----:B------:R-:W1:Y:S01]  /*0010*/  S2R R0, SR_TID.X ;  /* 0x0000000000007919 */ /* 0x000e620000002100 */
[----:B------:R-:W2:Y:S01]  /*0020*/  S2UR UR4, SR_CTAID.Y ;  /* 0x00000000000479c3 */ /* 0x000ea20000002600 */
[----:B------:R-:W-:-:S07]  /*0030*/  ULDC.64 UR8, c[0x0][0x208] ;  /* 0x0000820000087ab9 */ /* 0x000fce0000000a00 */
[----:B------:R-:W3:Y:S08]  /*0040*/  S2UR UR5, SR_CTAID.X ;  /* 0x00000000000579c3 */ /* 0x000ef00000002500 */
[----:B------:R-:W4:Y:S01]  /*0050*/  LDC.64 R4, c[0x0][0x210] ;  /* 0x00008400ff047b82 */ /* 0x000f220000000a00 */
[----:B--2---:R-:W-:-:S07]  /*0060*/  USHF.L.U32 UR4, UR4, 0x4, URZ ;  /* 0x0000000404047899 */ /* 0x004fce000800063f */
[----:B------:R-:W2:Y:S01]  /*0070*/  LDC.64 R2, c[0x0][0x218] ;  /* 0x00008600ff027b82 */ /* 0x000ea20000000a00 */
[----:B-1----:R-:W-:Y:S01]  /*0080*/  IMAD.SHL.U32 R7, R0, 0x2, RZ ;  /* 0x0000000200077824 */ /* 0x002fe200078e00ff */
[----:B------:R-:W-:Y:S01]  /*0090*/  SHF.R.U32.HI R6, RZ, 0x3, R0 ;  /* 0x00000003ff067819 */ /* 0x000fe20000011600 */
[----:B---3--:R-:W-:-:S03]  /*00a0*/  USHF.L.U32 UR5, UR5, 0x4, URZ ;  /* 0x0000000405057899 */ /* 0x008fc6000800063f */
[----:B------:R-:W-:Y:S02]  /*00b0*/  LOP3.LUT R7, R7, 0xe, RZ, 0xc0, !PT ;  /* 0x0000000e07077812 */ /* 0x000fe400078ec0ff */
[----:B------:R-:W-:Y:S02]  /*00c0*/  SGXT.U32 R6, R6, 0x4 ;  /* 0x000000040606781a */ /* 0x000fe40000000000 */
[----:B------:R-:W-:-:S04]  /*00d0*/  LOP3.LUT R8, R7, UR4, RZ, 0xfc, !PT ;  /* 0x0000000407087c12 */ /* 0x000fc8000f8efcff */
[----:B------:R-:W-:Y:S02]  /*00e0*/  SHF.R.S32.HI R9, RZ, 0x1f, R8 ;  /* 0x0000001fff097819 */ /* 0x000fe40000011408 */
[----:B------:R-:W-:Y:S02]  /*00f0*/  ISETP.GE.AND P1, PT, R8, 0x10, PT ;  /* 0x000000100800780c */ /* 0x000fe40003f26270 */
[----:B------:R-:W-:Y:S02]  /*0100*/  LEA.HI R10, R9, R8, RZ, 0x2 ;  /* 0x00000008090a7211 */ /* 0x000fe400078f10ff */
[----:B------:R-:W-:Y:S02]  /*0110*/  LOP3.LUT R9, R6, UR5, RZ, 0xfc, !PT ;  /* 0x0000000506097c12 */ /* 0x000fe4000f8efcff */
[----:B------:R-:W-:Y:S02]  /*0120*/  LOP3.LUT R11, R10, 0xfffffffc, RZ, 0xc0, !PT ;  /* 0xfffffffc0a0b7812 */ /* 0x000fe400078ec0ff */
[----:B------:R-:W-:-:S02]  /*0130*/  ISETP.GE.AND P0, PT, R9, 0x40, PT ;  /* 0x000000400900780c */ /* 0x000fc40003f06270 */
[C---:B------:R-:W-:Y:S02]  /*0140*/  IADD3 R11, R8.reuse, 0x4, -R11 ;  /* 0x00000004080b7810 */ /* 0x040fe40007ffe80b */
[----:B------:R-:W-:Y:S02]  /*0150*/  SHF.R.S32.HI R10, RZ, 0x2, R10 ;  /* 0x00000002ff0a7819 */ /* 0x000fe4000001140a */
[----:B------:R-:W-:Y:S01]  /*0160*/  ISETP.LT.AND P0, PT, R8, 0x10, !P0 ;  /* 0x000000100800780c */ /* 0x000fe20004701270 */
[----:B------:R-:W-:-:S04]  /*0170*/  IMAD R13, R9, 0xc, R11 ;  /* 0x0000000c090d7824 */ /* 0x000fc800078e020b */
[----:B------:R-:W-:Y:S02]  /*0180*/  IMAD R9, R10, 0x300, R13 ;  /* 0x000003000a097824 */ /* 0x000fe400078e020d */
[----:B--2---:R-:W-:Y:S01]  /*0190*/  IMAD.WIDE.U32 R10, R11, 0x4, R2 ;  /* 0x000000040b0a7825 */ /* 0x004fe200078e0002 */
[----:B------:R-:W-:-:S03]  /*01a0*/  CS2R R2, SRZ ;  /* 0x0000000000027805 */ /* 0x000fc6000001ff00 */
[----:B----4-:R-:W-:Y:S01]  /*01b0*/  IMAD.WIDE R8, R9, 0x4, R4 ;  /* 0x0000000409087825 */ /* 0x010fe200078e0204 */
[----:B------:R-:W-:-:S04]  /*01c0*/  CS2R R4, SRZ ;  /* 0x0000000000047805 */ /* 0x000fc8000001ff00 */
[----:B------:R1:W2:Y:S04]  /*01d0*/  @P0 LDG.E.EL.64 R2, desc[UR8][R8.64] ;  /* 0x0000000808020981 */ /* 0x0002a8000c2e1b00 */
[----:B------:R-:W2:Y:S01]  /*01e0*/  @!P1 LDG.E.EL.64 R4, desc[UR8][R10.64] ;  /* 0x000000080a049981 */ /* 0x000ea2000c2e1b00 */
[----:B------:R-:W3:Y:S01]  /*01f0*/  S2UR UR7, SR_CgaCtaId ;  /* 0x00000000000779c3 */ /* 0x000ee20000008800 */
[----:B------:R-:W-:Y:S01]  /*0200*/  IMAD.SHL.U32 R12, R0, 0x20, RZ ;  /* 0x00000020000c7824 */ /* 0x000fe200078e00ff */
[----:B------:R-:W-:-:S04]  /*0210*/  UMOV UR6, 0x400 ;  /* 0x0000040000067882 */ /* 0x000fc80000000000 */
[----:B------:R-:W-:-:S04]  /*0220*/  LOP3.LUT R13, R12, 0xe0, RZ, 0xc0, !PT ;  /* 0x000000e00c0d7812 */ /* 0x000fc800078ec0ff */
[C---:B------:R-:W-:Y:S02]  /*0230*/  LOP3.LUT R14, R13.reuse, 0x10, RZ, 0xfc, !PT ;  /* 0x000000100d0e7812 */ /* 0x040fe400078efcff */
[----:B------:R-:W-:Y:S01]  /*0240*/  LOP3.LUT R12, R13, R6, RZ, 0xfc, !PT ;  /* 0x000000060d0c7212 */ /* 0x000fe200078efcff */
[----:B---3--:R-:W-:-:S06]  /*0250*/  UPRMT UR6, UR7, 0x654, UR6 ;  /* 0x0000065407067896 */ /* 0x008fcc0008000006 */
[----:B------:R-:W-:Y:S02]  /*0260*/  LEA.HI R13, R13, UR6, RZ, 0x1e ;  /* 0x000000060d0d7c11 */ /* 0x000fe4000f8ff0ff */
[----:B------:R-:W-:-:S03]  /*0270*/  LEA.HI R15, R14, UR6, RZ, 0x1e ;  /* 0x000000060e0f7c11 */ /* 0x000fc6000f8ff0ff */
[C---:B------:R-:W-:Y:S02]  /*0280*/  IMAD R13, R12.reuse, 0x4, R13 ;  /* 0x000000040c0d7824 */ /* 0x040fe400078e020d */
[----:B------:R-:W-:Y:S01]  /*0290*/  IMAD R12, R12, 0x4, R15 ;  /* 0x000000040c0c7824 */ /* 0x000fe200078e020f */
[----:B------:R-:W-:Y:S02]  /*02a0*/  LOP3.LUT R7, R7, UR5, RZ, 0xfc, !PT ;  /* 0x0000000507077c12 */ /* 0x000fe4000f8efcff */
[----:B------:R-:W-:Y:S02]  /*02b0*/  LOP3.LUT R6, R6, UR4, RZ, 0xfc, !PT ;  /* 0x0000000406067c12 */ /* 0x000fe4000f8efcff */
[----:B------:R-:W-:Y:S02]  /*02c0*/  ISETP.GE.AND P0, PT, R7, 0x40, PT ;  /* 0x000000400700780c */ /* 0x000fe40003f06270 */
[----:B-1----:R-:W-:Y:S02]  /*02d0*/  SHF.R.U32.HI R8, RZ, 0x1, R0 ;  /* 0x00000001ff087819 */ /* 0x002fe40000011600 */
[----:B------:R-:W-:Y:S01]  /*02e0*/  ISETP.LT.AND P0, PT, R6, 0x10, !P0 ;  /* 0x000000100600780c */ /* 0x000fe20004701270 */
[----:B------:R-:W-:Y:S01]  /*02f0*/  IMAD.SHL.U32 R0, R0, 0x8, RZ ;  /* 0x0000000800007824 */ /* 0x000fe200078e00ff */
[----:B------:R-:W-:-:S04]  /*0300*/  LOP3.LUT R8, R8, 0x3c, RZ, 0xc0, !PT ;  /* 0x0000003c08087812 */ /* 0x000fc800078ec0ff */
[----:B------:R-:W-:-:S04]  /*0310*/  LOP3.LUT R9, R0, 0x3f8, RZ, 0xc0, !PT ;  /* 0x000003f800097812 */ /* 0x000fc800078ec0ff */
[----:B------:R-:W-:Y:S01]  /*0320*/  IADD3 R8, R9, UR6, R8 ;  /* 0x0000000609087c10 */ /* 0x000fe2000fffe008 */
[----:B--2---:R-:W-:Y:S01]  /*0330*/  FADD R2, R4, R2 ;  /* 0x0000000204027221 */ /* 0x004fe20000000000 */
[----:B------:R-:W-:-:S04]  /*0340*/  FADD R3, R5, R3 ;  /* 0x0000000305037221 */ /* 0x000fc80000000000 */
[----:B------:R1:W-:Y:S04]  /*0350*/  STS [R13], R2 ;  /* 0x000000020d007388 */ /* 0x0003e80000000800 */
[----:B------:R1:W-:Y:S01]  /*0360*/  STS [R12+0x40], R3 ;  /* 0x000040030c007388 */ /* 0x0003e20000000800 */
[----:B------:R-:W-:Y:S06]  /*0370*/  BAR.SYNC.DEFER_BLOCKING 0x0 ;  /* 0x0000000000007b1d */ /* 0x000fec0000010000 */
[----:B-1----:R-:W-:Y:S05]  /*0380*/  @!P0 EXIT ;  /* 0x000000000000894d */ /* 0x002fea0003800000 */
[----:B------:R-:W-:Y:S01]  /*0390*/  LDS R4, [R8] ;  /* 0x0000000008047984 */ /* 0x000fe20000000800 */
[----:B------:R-:W0:Y:S01]  /*03a0*/  LDC.64 R2, c[0x0][0x220] ;  /* 0x00008800ff027b82 */ /* 0x000e220000000a00 */
[----:B------:R-:W-:Y:S02]  /*03b0*/  IMAD R7, R6, 0x40, R7 ;  /* 0x0000004006077824 */ /* 0x000fe400078e0207 */
[----:B------:R-:W1:Y:S02]  /*03c0*/  LDS R5, [R8+0x4] ;  /* 0x0000040008057984 */ /* 0x000e640000000800 */
[----:B0-----:R-:W-:-:S05]  /*03d0*/  IMAD.WIDE R2, R7, 0x4, R2 ;  /* 0x0000000407027825 */ /* 0x001fca00078e0202 */
[----:B-1----:R-:W-:Y:S01]  /*03e0*/  STG.E.64 desc[UR8][R2.64], R4 ;  /* 0x0000000402007986 */ /* 0x002fe2000c101b08 */
[----:B------:R-:W-:Y:S05]  /*03f0*/  EXIT ;  /* 0x000000000000794d */ /* 0x000fea0003800000 */
.L_x_0:
[----:B------:R-:W-:-:S00]  /*0400*/  BRA `(.L_x_0) ;  /* 0xfffffffc00fc7947 */ /* 0x000fc0000383ffff */
[----:B------:R-:W-:-:S00]  /*0410*/  NOP ;  /* 0x0000000000007918 */ /* 0x000fc00000000000 */
        /* <DEDUP_REMOVED lines=14> */
.L_x_1:


//--------------------- .nv.shared.triton_poi_fused_clone_4 --------------------------
	.section	.nv.shared.triton_poi_fused_clone_4,"aw",@nobits
	.sectionflags	@""
	.align	16
	.zero		1024


//--------------------- .nv.constant0.triton_poi_fused_clone_4 --------------------------
	.section	.nv.constant0.triton_poi_fused_clone_4,"a",@progbits
	.sectionflags	@""
	.align	4
.nv.constant0.triton_poi_fused_clone_4:
	.zero		560
